//
// Generated by NVIDIA NVVM Compiler
//
// Compiler Build ID: CL-36424714
// Cuda compilation tools, release 13.0, V13.0.88
// Based on NVVM 20.0.0
//

.version 9.0
.target sm_100
.address_size 64

	// .globl	_Z10kernelFuncPfS_P9cuComplexS_S_S1_iii

.visible .entry _Z10kernelFuncPfS_P9cuComplexS_S_S1_iii(
	.param .u64 .ptr .align 1 _Z10kernelFuncPfS_P9cuComplexS_S_S1_iii_param_0,
	.param .u64 .ptr .align 1 _Z10kernelFuncPfS_P9cuComplexS_S_S1_iii_param_1,
	.param .u64 .ptr .align 1 _Z10kernelFuncPfS_P9cuComplexS_S_S1_iii_param_2,
	.param .u64 .ptr .align 1 _Z10kernelFuncPfS_P9cuComplexS_S_S1_iii_param_3,
	.param .u64 .ptr .align 1 _Z10kernelFuncPfS_P9cuComplexS_S_S1_iii_param_4,
	.param .u64 .ptr .align 1 _Z10kernelFuncPfS_P9cuComplexS_S_S1_iii_param_5,
	.param .u32 _Z10kernelFuncPfS_P9cuComplexS_S_S1_iii_param_6,
	.param .u32 _Z10kernelFuncPfS_P9cuComplexS_S_S1_iii_param_7,
	.param .u32 _Z10kernelFuncPfS_P9cuComplexS_S_S1_iii_param_8
)
{
	.reg .pred 	%p<11>;
	.reg .b32 	%r<42>;
	.reg .b32 	%f<123>;
	.reg .b64 	%rd<56>;

	ld.param.u64 	%rd8, [_Z10kernelFuncPfS_P9cuComplexS_S_S1_iii_param_0];
	ld.param.u64 	%rd9, [_Z10kernelFuncPfS_P9cuComplexS_S_S1_iii_param_1];
	ld.param.u64 	%rd6, [_Z10kernelFuncPfS_P9cuComplexS_S_S1_iii_param_2];
	ld.param.u64 	%rd7, [_Z10kernelFuncPfS_P9cuComplexS_S_S1_iii_param_5];
	ld.param.u32 	%r18, [_Z10kernelFuncPfS_P9cuComplexS_S_S1_iii_param_7];
	ld.param.u32 	%r19, [_Z10kernelFuncPfS_P9cuComplexS_S_S1_iii_param_8];
	cvta.to.global.u64 	%rd1, %rd9;
	cvta.to.global.u64 	%rd2, %rd8;
	mov.u32 	%r20, %tid.x;
	mov.u32 	%r21, %ctaid.y;
	mov.u32 	%r1, %ctaid.x;
	mov.u32 	%r22, %ntid.x;
	mad.lo.s32 	%r2, %r21, %r22, %r20;
	setp.lt.s32 	%p1, %r18, 1;
	mov.f32 	%f122, 0f00000000;
	@%p1 bra 	$L__BB0_12;
	mul.lo.s32 	%r3, %r18, %r1;
	and.b32  	%r4, %r18, 7;
	setp.lt.u32 	%p2, %r18, 8;
	mov.b32 	%r37, 0;
	mov.f32 	%f122, 0f00000000;
	@%p2 bra 	$L__BB0_4;
	and.b32  	%r37, %r18, 2147483640;
	neg.s32 	%r41, %r37;
	shl.b32 	%r7, %r19, 3;
	mul.wide.u32 	%rd10, %r3, 4;
	add.s64 	%rd11, %rd10, %rd2;
	add.s64 	%rd55, %rd11, 16;
	mov.f32 	%f122, 0f00000000;
	mul.wide.s32 	%rd14, %r19, 4;
	mov.u32 	%r40, %r2;
$L__BB0_3:
	.pragma "nounroll";
	ld.global.f32 	%f17, [%rd55+-16];
	mul.wide.s32 	%rd12, %r40, 4;
	add.s64 	%rd13, %rd1, %rd12;
	ld.global.f32 	%f18, [%rd13];
	fma.rn.f32 	%f19, %f17, %f18, %f122;
	ld.global.f32 	%f20, [%rd55+-12];
	add.s64 	%rd15, %rd13, %rd14;
	ld.global.f32 	%f21, [%rd15];
	fma.rn.f32 	%f22, %f20, %f21, %f19;
	ld.global.f32 	%f23, [%rd55+-8];
	add.s64 	%rd16, %rd15, %rd14;
	ld.global.f32 	%f24, [%rd16];
	fma.rn.f32 	%f25, %f23, %f24, %f22;
	ld.global.f32 	%f26, [%rd55+-4];
	add.s64 	%rd17, %rd16, %rd14;
	ld.global.f32 	%f27, [%rd17];
	fma.rn.f32 	%f28, %f26, %f27, %f25;
	ld.global.f32 	%f29, [%rd55];
	add.s64 	%rd18, %rd17, %rd14;
	ld.global.f32 	%f30, [%rd18];
	fma.rn.f32 	%f31, %f29, %f30, %f28;
	ld.global.f32 	%f32, [%rd55+4];
	add.s64 	%rd19, %rd18, %rd14;
	ld.global.f32 	%f33, [%rd19];
	fma.rn.f32 	%f34, %f32, %f33, %f31;
	ld.global.f32 	%f35, [%rd55+8];
	add.s64 	%rd20, %rd19, %rd14;
	ld.global.f32 	%f36, [%rd20];
	fma.rn.f32 	%f37, %f35, %f36, %f34;
	ld.global.f32 	%f38, [%rd55+12];
	add.s64 	%rd21, %rd20, %rd14;
	ld.global.f32 	%f39, [%rd21];
	fma.rn.f32 	%f122, %f38, %f39, %f37;
	add.s32 	%r41, %r41, 8;
	add.s32 	%r40, %r40, %r7;
	add.s64 	%rd55, %rd55, 32;
	setp.eq.s32 	%p3, %r41, 0;
	@%p3 bra 	$L__BB0_4;
	bra.uni 	$L__BB0_3;
$L__BB0_4:
	setp.eq.s32 	%p4, %r4, 0;
	@%p4 bra 	$L__BB0_12;
	and.b32  	%r9, %r18, 3;
	setp.lt.u32 	%p5, %r4, 4;
	@%p5 bra 	$L__BB0_7;
	add.s32 	%r24, %r37, %r3;
	mul.wide.u32 	%rd22, %r24, 4;
	add.s64 	%rd23, %rd2, %rd22;
	ld.global.f32 	%f41, [%rd23];
	mad.lo.s32 	%r25, %r37, %r19, %r2;
	mul.wide.s32 	%rd24, %r25, 4;
	add.s64 	%rd25, %rd1, %rd24;
	ld.global.f32 	%f42, [%rd25];
	fma.rn.f32 	%f43, %f41, %f42, %f122;
	cvt.u64.u32 	%rd26, %r3;
	cvt.u64.u32 	%rd27, %r37;
	add.s64 	%rd28, %rd27, %rd26;
	shl.b64 	%rd29, %rd28, 2;
	add.s64 	%rd30, %rd2, %rd29;
	ld.global.f32 	%f44, [%rd30+4];
	mul.wide.s32 	%rd31, %r19, 4;
	add.s64 	%rd32, %rd25, %rd31;
	ld.global.f32 	%f45, [%rd32];
	fma.rn.f32 	%f46, %f44, %f45, %f43;
	ld.global.f32 	%f47, [%rd30+8];
	add.s64 	%rd33, %rd32, %rd31;
	ld.global.f32 	%f48, [%rd33];
	fma.rn.f32 	%f49, %f47, %f48, %f46;
	ld.global.f32 	%f50, [%rd30+12];
	add.s64 	%rd34, %rd33, %rd31;
	ld.global.f32 	%f51, [%rd34];
	fma.rn.f32 	%f122, %f50, %f51, %f49;
	add.s32 	%r37, %r37, 4;
$L__BB0_7:
	setp.eq.s32 	%p6, %r9, 0;
	@%p6 bra 	$L__BB0_12;
	setp.eq.s32 	%p7, %r9, 1;
	@%p7 bra 	$L__BB0_10;
	add.s32 	%r26, %r37, %r3;
	mul.wide.u32 	%rd35, %r26, 4;
	add.s64 	%rd36, %rd2, %rd35;
	ld.global.f32 	%f53, [%rd36];
	mad.lo.s32 	%r27, %r37, %r19, %r2;
	mul.wide.s32 	%rd37, %r27, 4;
	add.s64 	%rd38, %rd1, %rd37;
	ld.global.f32 	%f54, [%rd38];
	fma.rn.f32 	%f55, %f53, %f54, %f122;
	cvt.u64.u32 	%rd39, %r3;
	cvt.u64.u32 	%rd40, %r37;
	add.s64 	%rd41, %rd40, %rd39;
	shl.b64 	%rd42, %rd41, 2;
	add.s64 	%rd43, %rd2, %rd42;
	ld.global.f32 	%f56, [%rd43+4];
	mul.wide.s32 	%rd44, %r19, 4;
	add.s64 	%rd45, %rd38, %rd44;
	ld.global.f32 	%f57, [%rd45];
	fma.rn.f32 	%f122, %f56, %f57, %f55;
	add.s32 	%r37, %r37, 2;
$L__BB0_10:
	and.b32  	%r28, %r18, 1;
	setp.eq.b32 	%p8, %r28, 1;
	not.pred 	%p9, %p8;
	@%p9 bra 	$L__BB0_12;
	add.s32 	%r29, %r37, %r3;
	mul.wide.u32 	%rd46, %r29, 4;
	add.s64 	%rd47, %rd2, %rd46;
	ld.global.f32 	%f58, [%rd47];
	mad.lo.s32 	%r30, %r37, %r19, %r2;
	mul.wide.s32 	%rd48, %r30, 4;
	add.s64 	%rd49, %rd1, %rd48;
	ld.global.f32 	%f59, [%rd49];
	fma.rn.f32 	%f122, %f58, %f59, %f122;
$L__BB0_12:
	cvta.to.global.u64 	%rd50, %rd6;
	cvta.to.global.u64 	%rd51, %rd7;
	add.f32 	%f60, %f122, 0f3F350481;
	fma.rn.f32 	%f61, %f60, %f60, 0f3EFFFEBD;
	add.f32 	%f62, %f122, 0fBF350481;
	fma.rn.f32 	%f63, %f62, %f62, 0f3EFFFEBD;
	setp.gt.f32 	%p10, %f63, %f61;
	selp.f32 	%f64, %f63, %f61, %p10;
	sub.f32 	%f65, %f61, %f64;
	sub.f32 	%f66, %f63, %f64;
	fma.rn.f32 	%f67, %f65, 0f3BBB989D, 0f3F000000;
	cvt.sat.f32.f32 	%f68, %f67;
	mov.f32 	%f69, 0f4B400001;
	mov.f32 	%f70, 0f437C0000;
	fma.rm.f32 	%f71, %f68, %f70, %f69;
	add.f32 	%f72, %f71, 0fCB40007F;
	neg.f32 	%f73, %f72;
	fma.rn.f32 	%f74, %f65, 0f3FB8AA3B, %f73;
	fma.rn.f32 	%f75, %f65, 0f32A57060, %f74;
	mov.b32 	%r31, %f71;
	shl.b32 	%r32, %r31, 23;
	mov.b32 	%f76, %r32;
	ex2.approx.ftz.f32 	%f77, %f75;
	mul.f32 	%f78, %f77, %f76;
	fma.rn.f32 	%f79, %f66, 0f3BBB989D, 0f3F000000;
	cvt.sat.f32.f32 	%f80, %f79;
	fma.rm.f32 	%f81, %f80, %f70, %f69;
	add.f32 	%f82, %f81, 0fCB40007F;
	neg.f32 	%f83, %f82;
	fma.rn.f32 	%f84, %f66, 0f3FB8AA3B, %f83;
	fma.rn.f32 	%f85, %f66, 0f32A57060, %f84;
	mov.b32 	%r33, %f81;
	shl.b32 	%r34, %r33, 23;
	mov.b32 	%f86, %r34;
	ex2.approx.ftz.f32 	%f87, %f85;
	mul.f32 	%f88, %f87, %f86;
	mul.f32 	%f89, %f78, 0fBF350481;
	add.f32 	%f90, %f89, 0f00000000;
	add.f32 	%f91, %f89, %f90;
	fma.rn.f32 	%f92, %f78, 0f3F350481, %f89;
	mul.f32 	%f93, %f88, 0f3F350481;
	add.f32 	%f94, %f93, 0f00000000;
	add.f32 	%f95, %f93, %f91;
	add.f32 	%f96, %f92, %f94;
	mov.f32 	%f97, 0f00000000;
	sub.f32 	%f98, %f97, %f93;
	add.f32 	%f99, %f94, %f95;
	add.f32 	%f100, %f98, %f96;
	add.f32 	%f101, %f99, 0f3F350481;
	add.f32 	%f102, %f100, 0fBF350481;
	mul.f32 	%f103, %f102, %f102;
	fma.rn.f32 	%f104, %f101, %f101, %f103;
	add.f32 	%f105, %f100, 0f3F350481;
	mul.f32 	%f106, %f105, %f105;
	fma.rn.f32 	%f107, %f101, %f101, %f106;
	mul.f32 	%f108, %f78, %f107;
	add.f32 	%f109, %f99, 0fBF350481;
	fma.rn.f32 	%f110, %f109, %f109, %f103;
	fma.rn.f32 	%f111, %f109, %f109, %f106;
	fma.rn.f32 	%f112, %f78, %f104, %f108;
	fma.rn.f32 	%f113, %f88, %f110, %f112;
	fma.rn.f32 	%f114, %f88, %f111, %f113;
	mad.lo.s32 	%r35, %r19, %r1, %r2;
	mul.wide.s32 	%rd52, %r35, 8;
	add.s64 	%rd53, %rd50, %rd52;
	st.global.f32 	[%rd53], %f99;
	st.global.f32 	[%rd53+4], %f100;
	add.s64 	%rd54, %rd51, %rd52;
	st.global.f32 	[%rd54], %f114;
	mov.b32 	%r36, 0;
	st.global.u32 	[%rd54+4], %r36;
	ret;

}


// ===== COMPILED SASS (sm_100) =====

	.target	sm_100

	.elftype	@"ET_EXEC"


//--------------------- .note.nv.tkinfo           --------------------------
	.section	.note.nv.tkinfo,"",@"SHT_NOTE"
	.sectionflags	@"SHF_NOTE_NV_TKINFO"
	.tkinfo
        /*0018*/ 	.word	0x00000002
        /*0030*/ 	.string	""
        /*0030*/ 	.string	"ptxas"
        /*0030*/ 	.string	"Cuda compilation tools, release 13.0, V13.0.88"
        /*0030*/ 	.string	"Build cuda_13.0.r13.0/compiler.36424714_0"
        /*0030*/ 	.string	"-arch sm_100 -m 64 "



//--------------------- .note.nv.cuinfo           --------------------------
	.section	.note.nv.cuinfo,"",@"SHT_NOTE"
	.sectionflags	@"SHF_NOTE_NV_CUINFO"
        /*0018*/ 	.short	0x0002
        /*001a*/ 	.short	0x0064
        /*001c*/ 	.short	0x0082
	.zero		2


//--------------------- .nv.info                  --------------------------
	.section	.nv.info,"",@"SHT_CUDA_INFO"
	.align	4


	//----- nvinfo : EIATTR_REGCOUNT
	.align		4
        /*0000*/ 	.byte	0x04, 0x2f
        /*0002*/ 	.short	(.L_1 - .L_0)
	.align		4
.L_0:
        /*0004*/ 	.word	index@(_Z10kernelFuncPfS_P9cuComplexS_S_S1_iii)
        /*0008*/ 	.word	0x00000020


	//----- nvinfo : EIATTR_FRAME_SIZE
	.align		4
.L_1:
        /*000c*/ 	.byte	0x04, 0x11
        /*000e*/ 	.short	(.L_3 - .L_2)
	.align		4
.L_2:
        /*0010*/ 	.word	index@(_Z10kernelFuncPfS_P9cuComplexS_S_S1_iii)
        /*0014*/ 	.word	0x00000000


	//----- nvinfo : EIATTR_MIN_STACK_SIZE
	.align		4
.L_3:
        /*0018*/ 	.byte	0x04, 0x12
        /*001a*/ 	.short	(.L_5 - .L_4)
	.align		4
.L_4:
        /*001c*/ 	.word	index@(_Z10kernelFuncPfS_P9cuComplexS_S_S1_iii)
        /*0020*/ 	.word	0x00000000
.L_5:


//--------------------- .nv.compat                --------------------------
	.section	.nv.compat,"",@"SHT_CUDA_COMPAT_INFO"
	.align	4
        /*0000*/ 	.byte	0x02, 0x09, 0x00, 0x00, 0x02, 0x02, 0x01, 0x00, 0x02, 0x05, 0x05, 0x00, 0x03, 0x07, 0x01, 0x01
        /*0010*/ 	.byte	0x02, 0x03, 0x00, 0x00, 0x02, 0x06, 0x01, 0x00, 0x04, 0x0b, 0x08, 0x00, 0x09, 0x00, 0x00, 0x00
        /*0020*/ 	.byte	0x00, 0x00, 0x00, 0x00


//--------------------- .nv.info._Z10kernelFuncPfS_P9cuComplexS_S_S1_iii --------------------------
	.section	.nv.info._Z10kernelFuncPfS_P9cuComplexS_S_S1_iii,"",@"SHT_CUDA_INFO"
	.sectionflags	@""
	.align	4


	//----- nvinfo : EIATTR_CUDA_API_VERSION
	.align		4
        /*0000*/ 	.byte	0x04, 0x37
        /*0002*/ 	.short	(.L_7 - .L_6)
.L_6:
        /*0004*/ 	.word	0x00000082


	//----- nvinfo : EIATTR_KPARAM_INFO
	.align		4
.L_7:
        /*0008*/ 	.byte	0x04, 0x17
        /*000a*/ 	.short	(.L_9 - .L_8)
.L_8:
        /*000c*/ 	.word	0x00000000
        /*0010*/ 	.short	0x0008
        /*0012*/ 	.short	0x0038
        /*0014*/ 	.byte	0x00, 0xf0, 0x11, 0x00


	//----- nvinfo : EIATTR_KPARAM_INFO
	.align		4
.L_9:
        /*0018*/ 	.byte	0x04, 0x17
        /*001a*/ 	.short	(.L_11 - .L_10)
.L_10:
        /*001c*/ 	.word	0x00000000
        /*0020*/ 	.short	0x0007
        /*0022*/ 	.short	0x0034
        /*0024*/ 	.byte	0x00, 0xf0, 0x11, 0x00


	//----- nvinfo : EIATTR_KPARAM_INFO
	.align		4
.L_11:
        /*0028*/ 	.byte	0x04, 0x17
        /*002a*/ 	.short	(.L_13 - .L_12)
.L_12:
        /*002c*/ 	.word	0x00000000
        /*0030*/ 	.short	0x0006
        /*0032*/ 	.short	0x0030
        /*0034*/ 	.byte	0x00, 0xf0, 0x11, 0x00


	//----- nvinfo : EIATTR_KPARAM_INFO
	.align		4
.L_13:
        /*0038*/ 	.byte	0x04, 0x17
        /*003a*/ 	.short	(.L_15 - .L_14)
.L_14:
        /*003c*/ 	.word	0x00000000
        /*0040*/ 	.short	0x0005
        /*0042*/ 	.short	0x0028
        /*0044*/ 	.byte	0x00, 0xf5, 0x21, 0x00


	//----- nvinfo : EIATTR_KPARAM_INFO
	.align		4
.L_15:
        /*0048*/ 	.byte	0x04, 0x17
        /*004a*/ 	.short	(.L_17 - .L_16)
.L_16:
        /*004c*/ 	.word	0x00000000
        /*0050*/ 	.short	0x0004
        /*0052*/ 	.short	0x0020
        /*0054*/ 	.byte	0x00, 0xf5, 0x21, 0x00


	//----- nvinfo : EIATTR_KPARAM_INFO
	.align		4
.L_17:
        /*0058*/ 	.byte	0x04, 0x17
        /*005a*/ 	.short	(.L_19 - .L_18)
.L_18:
        /*005c*/ 	.word	0x00000000
        /*0060*/ 	.short	0x0003
        /*0062*/ 	.short	0x0018
        /*0064*/ 	.byte	0x00, 0xf5, 0x21, 0x00


	//----- nvinfo : EIATTR_KPARAM_INFO
	.align		4
.L_19:
        /*0068*/ 	.byte	0x04, 0x17
        /*006a*/ 	.short	(.L_21 - .L_20)
.L_20:
        /*006c*/ 	.word	0x00000000
        /*0070*/ 	.short	0x0002
        /*0072*/ 	.short	0x0010
        /*0074*/ 	.byte	0x00, 0xf5, 0x21, 0x00


	//----- nvinfo : EIATTR_KPARAM_INFO
	.align		4
.L_21:
        /*0078*/ 	.byte	0x04, 0x17
        /*007a*/ 	.short	(.L_23 - .L_22)
.L_22:
        /*007c*/ 	.word	0x00000000
        /*0080*/ 	.short	0x0001
        /*0082*/ 	.short	0x0008
        /*0084*/ 	.byte	0x00, 0xf5, 0x21, 0x00


	//----- nvinfo : EIATTR_KPARAM_INFO
	.align		4
.L_23:
        /*0088*/ 	.byte	0x04, 0x17
        /*008a*/ 	.short	(.L_25 - .L_24)
.L_24:
        /*008c*/ 	.word	0x00000000
        /*0090*/ 	.short	0x0000
        /*0092*/ 	.short	0x0000
        /*0094*/ 	.byte	0x00, 0xf5, 0x21, 0x00


	//----- nvinfo : EIATTR_SPARSE_MMA_MASK
	.align		4
.L_25:
        /*0098*/ 	.byte	0x03, 0x50
        /*009a*/ 	.short	0x0000


	//----- nvinfo : EIATTR_MAXREG_COUNT
	.align		4
        /*009c*/ 	.byte	0x03, 0x1b
        /*009e*/ 	.short	0x00ff


	//----- nvinfo : EIATTR_MERCURY_ISA_VERSION
	.align		4
        /*00a0*/ 	.byte	0x03, 0x5f
        /*00a2*/ 	.short	0x0101


	//----- nvinfo : EIATTR_VRC_CTA_INIT_COUNT
	.align		4
        /*00a4*/ 	.byte	0x02, 0x4a
	.zero		1
	.zero		1


	//----- nvinfo : EIATTR_EXIT_INSTR_OFFSETS
	.align		4
        /*00a8*/ 	.byte	0x04, 0x1c
        /*00aa*/ 	.short	(.L_27 - .L_26)


	//   ....[0]....
.L_26:
        /*00ac*/ 	.word	0x00000c60


	//----- nvinfo : EIATTR_CBANK_PARAM_SIZE
	.align		4
.L_27:
        /*00b0*/ 	.byte	0x03, 0x19
        /*00b2*/ 	.short	0x003c


	//----- nvinfo : EIATTR_PARAM_CBANK
	.align		4
        /*00b4*/ 	.byte	0x04, 0x0a
        /*00b6*/ 	.short	(.L_29 - .L_28)
	.align		4
.L_28:
        /*00b8*/ 	.word	index@(.nv.constant0._Z10kernelFuncPfS_P9cuComplexS_S_S1_iii)
        /*00bc*/ 	.short	0x0380
        /*00be*/ 	.short	0x003c


	//----- nvinfo : EIATTR_SW_WAR
	.align		4
.L_29:
        /*00c0*/ 	.byte	0x04, 0x36
        /*00c2*/ 	.short	(.L_31 - .L_30)
.L_30:
        /*00c4*/ 	.word	0x00000008
.L_31:


//--------------------- .nv.callgraph             --------------------------
	.section	.nv.callgraph,"",@"SHT_CUDA_CALLGRAPH"
	.align	4
	.sectionentsize	8
	.align		4
        /*0000*/ 	.word	0x00000000
	.align		4
        /*0004*/ 	.word	0xffffffff
	.align		4
        /*0008*/ 	.word	0x00000000
	.align		4
        /*000c*/ 	.word	0xfffffffe
	.align		4
        /*0010*/ 	.word	0x00000000
	.align		4
        /*0014*/ 	.word	0xfffffffd
	.align		4
        /*0018*/ 	.word	0x00000000
	.align		4
        /*001c*/ 	.word	0xfffffffc


//--------------------- .text._Z10kernelFuncPfS_P9cuComplexS_S_S1_iii --------------------------
	.section	.text._Z10kernelFuncPfS_P9cuComplexS_S_S1_iii,"ax",@progbits
	.align	128
        .global         _Z10kernelFuncPfS_P9cuComplexS_S_S1_iii
        .type           _Z10kernelFuncPfS_P9cuComplexS_S_S1_iii,@function
        .size           _Z10kernelFuncPfS_P9cuComplexS_S_S1_iii,(.L_x_5 - _Z10kernelFuncPfS_P9cuComplexS_S_S1_iii)
        .other          _Z10kernelFuncPfS_P9cuComplexS_S_S1_iii,@"STO_CUDA_ENTRY STV_DEFAULT"
_Z10kernelFuncPfS_P9cuComplexS_S_S1_iii:
.text._Z10kernelFuncPfS_P9cuComplexS_S_S1_iii:
[----:B------:R-:W-:Y:S01]  /*0000*/  LDC R1, c[0x0][0x37c] ;  /* 0x0000df00ff017b82 */ /* 0x000fe20000000800 */
[----:B------:R-:W0:Y:S01]  /*0010*/  S2R R14, SR_TID.X ;  /* 0x00000000000e7919 */ /* 0x000e220000002100 */
[----:B------:R-:W1:Y:S06]  /*0020*/  LDCU UR6, c[0x0][0x3b4] ;  /* 0x00007680ff0677ac */ /* 0x000e6c0008000800 */
[----:B------:R-:W0:Y:S01]  /*0030*/  S2UR UR4, SR_CTAID.Y ;  /* 0x00000000000479c3 */ /* 0x000e220000002600 */
[----:B------:R-:W-:Y:S01]  /*0040*/  HFMA2 R16, -RZ, RZ, 0, 0 ;  /* 0x00000000ff107431 */ /* 0x000fe200000001ff */
[----:B------:R-:W2:Y:S06]  /*0050*/  LDCU.64 UR10, c[0x0][0x358] ;  /* 0x00006b00ff0a77ac */ /* 0x000eac0008000a00 */
[----:B------:R-:W0:Y:S08]  /*0060*/  LDC R3, c[0x0][0x360] ;  /* 0x0000d800ff037b82 */ /* 0x000e300000000800 */
[----:B------:R-:W3:Y:S01]  /*0070*/  S2UR UR9, SR_CTAID.X ;  /* 0x00000000000979c3 */ /* 0x000ee20000002500 */
[----:B-1----:R-:W-:Y:S01]  /*0080*/  UISETP.GE.AND UP0, UPT, UR6, 0x1, UPT ;  /* 0x000000010600788c */ /* 0x002fe2000bf06270 */
[----:B0-----:R-:W-:-:S08]  /*0090*/  IMAD R14, R3, UR4, R14 ;  /* 0x00000004030e7c24 */ /* 0x001fd0000f8e020e */
[----:B--23--:R-:W-:Y:S05]  /*00a0*/  BRA.U !UP0, `(.L_x_0) ;  /* 0x0000000508fc7547 */ /* 0x00cfea000b800000 */
[----:B------:R-:W-:Y:S01]  /*00b0*/  UISETP.GE.U32.AND UP1, UPT, UR6, 0x8, UPT ;  /* 0x000000080600788c */ /* 0x000fe2000bf26070 */
[----:B------:R-:W-:Y:S01]  /*00c0*/  MOV R15, RZ ;  /* 0x000000ff000f7202 */ /* 0x000fe20000000f00 */
[----:B------:R-:W-:Y:S01]  /*00d0*/  ULOP3.LUT UR8, UR6, 0x7, URZ, 0xc0, !UPT ;  /* 0x0000000706087892 */ /* 0x000fe2000f8ec0ff */
[----:B------:R-:W-:Y:S01]  /*00e0*/  MOV R16, RZ ;  /* 0x000000ff00107202 */ /* 0x000fe20000000f00 */
[----:B------:R-:W-:Y:S02]  /*00f0*/  UIMAD UR7, UR9, UR6, URZ ;  /* 0x00000006090772a4 */ /* 0x000fe4000f8e02ff */
[----:B------:R-:W-:-:S03]  /*0100*/  UISETP.NE.AND UP0, UPT, UR8, URZ, UPT ;  /* 0x000000ff0800728c */ /* 0x000fc6000bf05270 */
[----:B------:R-:W-:Y:S08]  /*0110*/  BRA.U !UP1, `(.L_x_1) ;  /* 0x0000000109d07547 */ /* 0x000ff0000b800000 */
[----:B------:R-:W0:Y:S01]  /*0120*/  LDCU.64 UR4, c[0x0][0x380] ;  /* 0x00007000ff0477ac */ /* 0x000e220008000a00 */
[----:B------:R-:W-:Y:S02]  /*0130*/  MOV R16, RZ ;  /* 0x000000ff00107202 */ /* 0x000fe40000000f00 */
[----:B------:R-:W-:Y:S01]  /*0140*/  MOV R0, R14 ;  /* 0x0000000e00007202 */ /* 0x000fe20000000f00 */
[----:B0-----:R-:W-:-:S04]  /*0150*/  UIMAD.WIDE.U32 UR4, UR7, 0x4, UR4 ;  /* 0x00000004070478a5 */ /* 0x001fc8000f8e0004 */
[----:B------:R-:W-:Y:S02]  /*0160*/  UIADD3 UR12, UP1, UPT, UR4, 0x10, URZ ;  /* 0x00000010040c7890 */ /* 0x000fe4000ff3e0ff */
[----:B------:R-:W-:Y:S02]  /*0170*/  ULOP3.LUT UR4, UR6, 0x7ffffff8, URZ, 0xc0, !UPT ;  /* 0x7ffffff806047892 */ /* 0x000fe4000f8ec0ff */
[----:B------:R-:W-:Y:S02]  /*0180*/  UIADD3.X UR5, UPT, UPT, URZ, UR5, URZ, UP1, !UPT ;  /* 0x00000005ff057290 */ /* 0x000fe40008ffe4ff */
[----:B------:R-:W-:Y:S01]  /*0190*/  MOV R4, UR12 ;  /* 0x0000000c00047c02 */ /* 0x000fe20008000f00 */
[----:B------:R-:W-:Y:S02]  /*01a0*/  UIADD3 UR6, UPT, UPT, -UR4, URZ, URZ ;  /* 0x000000ff04067290 */ /* 0x000fe4000fffe1ff */
[----:B------:R-:W-:Y:S02]  /*01b0*/  MOV R15, UR4 ;  /* 0x00000004000f7c02 */ /* 0x000fe40008000f00 */
[----:B------:R-:W-:-:S08]  /*01c0*/  MOV R3, UR5 ;  /* 0x0000000500037c02 */ /* 0x000fd00008000f00 */
.L_x_2:
[----:B------:R-:W0:Y:S01]  /*01d0*/  LDC.64 R8, c[0x0][0x388] ;  /* 0x0000e200ff087b82 */ /* 0x000e220000000a00 */
[----:B------:R-:W-:-:S05]  /*01e0*/  MOV R2, R4 ;  /* 0x0000000400027202 */ /* 0x000fca0000000f00 */
[----:B------:R-:W2:Y:S02]  /*01f0*/  LDG.E R21, desc[UR10][R2.64+-0x10] ;  /* 0xfffff00a02157981 */ /* 0x000ea4000c1e1900 */
[----:B------:R-:W1:Y:S02]  /*0200*/  LDC R19, c[0x0][0x3b8] ;  /* 0x0000ee00ff137b82 */ /* 0x000e640000000800 */
[----:B------:R-:W3:Y:S04]  /*0210*/  LDG.E R18, desc[UR10][R2.64+-0xc] ;  /* 0xfffff40a02127981 */ /* 0x000ee8000c1e1900 */
[----:B------:R-:W4:Y:S04]  /*0220*/  LDG.E R20, desc[UR10][R2.64+-0x8] ;  /* 0xfffff80a02147981 */ /* 0x000f28000c1e1900 */
[----:B------:R-:W5:Y:S04]  /*0230*/  LDG.E R22, desc[UR10][R2.64+-0x4] ;  /* 0xfffffc0a02167981 */ /* 0x000f68000c1e1900 */
[----:B------:R-:W5:Y:S01]  /*0240*/  LDG.E R24, desc[UR10][R2.64] ;  /* 0x0000000a02187981 */ /* 0x000f62000c1e1900 */
[----:B0-----:R-:W-:-:S03]  /*0250*/  IMAD.WIDE R8, R0, 0x4, R8 ;  /* 0x0000000400087825 */ /* 0x001fc600078e0208 */
[----:B------:R-:W5:Y:S04]  /*0260*/  LDG.E R29, desc[UR10][R2.64+0x8] ;  /* 0x0000080a021d7981 */ /* 0x000f68000c1e1900 */
[----:B------:R0:W2:Y:S01]  /*0270*/  LDG.E R17, desc[UR10][R8.64] ;  /* 0x0000000a08117981 */ /* 0x0000a2000c1e1900 */
[----:B-1----:R-:W-:-:S05]  /*0280*/  IMAD.WIDE R26, R19, 0x4, R8 ;  /* 0x00000004131a7825 */ /* 0x002fca00078e0208 */
[----:B------:R-:W3:Y:S01]  /*0290*/  LDG.E R23, desc[UR10][R26.64] ;  /* 0x0000000a1a177981 */ /* 0x000ee2000c1e1900 */
[----:B------:R-:W-:-:S05]  /*02a0*/  IMAD.WIDE R10, R19, 0x4, R26 ;  /* 0x00000004130a7825 */ /* 0x000fca00078e021a */
[----:B------:R1:W4:Y:S01]  /*02b0*/  LDG.E R25, desc[UR10][R10.64] ;  /* 0x0000000a0a197981 */ /* 0x000322000c1e1900 */
[----:B------:R-:W-:-:S03]  /*02c0*/  IMAD.WIDE R12, R19, 0x4, R10 ;  /* 0x00000004130c7825 */ /* 0x000fc600078e020a */
[----:B------:R-:W5:Y:S01]  /*02d0*/  LDG.E R27, desc[UR10][R2.64+0x4] ;  /* 0x0000040a021b7981 */ /* 0x000f62000c1e1900 */
[----:B------:R-:W-:-:S03]  /*02e0*/  IMAD.WIDE R4, R19, 0x4, R12 ;  /* 0x0000000413047825 */ /* 0x000fc600078e020c */
[----:B------:R-:W5:Y:S01]  /*02f0*/  LDG.E R13, desc[UR10][R12.64] ;  /* 0x0000000a0c0d7981 */ /* 0x000f62000c1e1900 */
[----:B------:R-:W-:-:S03]  /*0300*/  IMAD.WIDE R6, R19, 0x4, R4 ;  /* 0x0000000413067825 */ /* 0x000fc600078e0204 */
[----:B------:R1:W5:Y:S01]  /*0310*/  LDG.E R5, desc[UR10][R4.64] ;  /* 0x0000000a04057981 */ /* 0x000362000c1e1900 */
[----:B0-----:R-:W-:-:S03]  /*0320*/  IMAD.WIDE R8, R19, 0x4, R6 ;  /* 0x0000000413087825 */ /* 0x001fc600078e0206 */
[----:B------:R0:W5:Y:S04]  /*0330*/  LDG.E R12, desc[UR10][R2.64+0xc] ;  /* 0x00000c0a020c7981 */ /* 0x000168000c1e1900 */
[----:B------:R-:W5:Y:S01]  /*0340*/  LDG.E R6, desc[UR10][R6.64] ;  /* 0x0000000a06067981 */ /* 0x000f62000c1e1900 */
[----:B-1----:R-:W-:-:S03]  /*0350*/  IMAD.WIDE R10, R19, 0x4, R8 ;  /* 0x00000004130a7825 */ /* 0x002fc600078e0208 */
[----:B------:R-:W5:Y:S04]  /*0360*/  LDG.E R26, desc[UR10][R8.64] ;  /* 0x0000000a081a7981 */ /* 0x000f68000c1e1900 */
[----:B------:R-:W5:Y:S01]  /*0370*/  LDG.E R11, desc[UR10][R10.64] ;  /* 0x0000000a0a0b7981 */ /* 0x000f62000c1e1900 */
[----:B------:R-:W-:-:S04]  /*0380*/  UIADD3 UR6, UPT, UPT, UR6, 0x8, URZ ;  /* 0x0000000806067890 */ /* 0x000fc8000fffe0ff */
[----:B------:R-:W-:Y:S01]  /*0390*/  UISETP.NE.AND UP1, UPT, UR6, URZ, UPT ;  /* 0x000000ff0600728c */ /* 0x000fe2000bf25270 */
[----:B------:R-:W-:Y:S02]  /*03a0*/  IADD3 R4, P0, PT, R2, 0x20, RZ ;  /* 0x0000002002047810 */ /* 0x000fe40007f1e0ff */
[----:B------:R-:W-:Y:S02]  /*03b0*/  LEA R0, R19, R0, 0x3 ;  /* 0x0000000013007211 */ /* 0x000fe400078e18ff */
[----:B0-----:R-:W-:Y:S01]  /*03c0*/  IADD3.X R3, PT, PT, RZ, R3, RZ, P0, !PT ;  /* 0x00000003ff037210 */ /* 0x001fe200007fe4ff */
[----:B--2---:R-:W-:-:S04]  /*03d0*/  FFMA R17, R21, R17, R16 ;  /* 0x0000001115117223 */ /* 0x004fc80000000010 */
[----:B---3--:R-:W-:-:S04]  /*03e0*/  FFMA R17, R18, R23, R17 ;  /* 0x0000001712117223 */ /* 0x008fc80000000011 */
[----:B----4-:R-:W-:-:S04]  /*03f0*/  FFMA R17, R20, R25, R17 ;  /* 0x0000001914117223 */ /* 0x010fc80000000011 */
[----:B-----5:R-:W-:-:S04]  /*0400*/  FFMA R13, R22, R13, R17 ;  /* 0x0000000d160d7223 */ /* 0x020fc80000000011 */
[----:B------:R-:W-:-:S04]  /*0410*/  FFMA R24, R24, R5, R13 ;  /* 0x0000000518187223 */ /* 0x000fc8000000000d */
[----:B------:R-:W-:-:S04]  /*0420*/  FFMA R6, R27, R6, R24 ;  /* 0x000000061b067223 */ /* 0x000fc80000000018 */
[----:B------:R-:W-:-:S04]  /*0430*/  FFMA R29, R29, R26, R6 ;  /* 0x0000001a1d1d7223 */ /* 0x000fc80000000006 */
[----:B------:R-:W-:Y:S01]  /*0440*/  FFMA R16, R12, R11, R29 ;  /* 0x0000000b0c107223 */ /* 0x000fe2000000001d */
[----:B------:R-:W-:Y:S06]  /*0450*/  BRA.U UP1, `(.L_x_2) ;  /* 0xfffffffd015c7547 */ /* 0x000fec000b83ffff */
.L_x_1:
[----:B------:R-:W-:Y:S05]  /*0460*/  BRA.U !UP0, `(.L_x_0) ;  /* 0x00000005080c7547 */ /* 0x000fea000b800000 */
[----:B------:R-:W0:Y:S01]  /*0470*/  LDC R0, c[0x0][0x3b4] ;  /* 0x0000ed00ff007b82 */ /* 0x000e220000000800 */
[----:B------:R-:W-:Y:S01]  /*0480*/  UISETP.GE.U32.AND UP0, UPT, UR8, 0x4, UPT ;  /* 0x000000040800788c */ /* 0x000fe2000bf06070 */
[----:B0-----:R-:W-:-:S04]  /*0490*/  LOP3.LUT R17, R0, 0x3, RZ, 0xc0, !PT ;  /* 0x0000000300117812 */ /* 0x001fc800078ec0ff */
[----:B------:R-:W-:-:S04]  /*04a0*/  ISETP.NE.AND P0, PT, R17, RZ, PT ;  /* 0x000000ff1100720c */ /* 0x000fc80003f05270 */
[----:B------:R-:W-:Y:S09]  /*04b0*/  BRA.U !UP0, `(.L_x_3) ;  /* 0x0000000108707547 */ /* 0x000ff2000b800000 */
[----:B------:R-:W0:Y:S01]  /*04c0*/  LDC R9, c[0x0][0x3b8] ;  /* 0x0000ee00ff097b82 */ /* 0x000e220000000800 */
[C---:B------:R-:W-:Y:S02]  /*04d0*/  IADD3 R7, PT, PT, R15.reuse, UR7, RZ ;  /* 0x000000070f077c10 */ /* 0x040fe4000fffe0ff */
[----:B------:R-:W-:-:S04]  /*04e0*/  IADD3 R8, P1, PT, R15, UR7, RZ ;  /* 0x000000070f087c10 */ /* 0x000fc8000ff3e0ff */
[----:B------:R-:W-:Y:S01]  /*04f0*/  IADD3.X R12, PT, PT, RZ, RZ, RZ, P1, !PT ;  /* 0x000000ffff0c7210 */ /* 0x000fe20000ffe4ff */
[----:B------:R-:W1:Y:S08]  /*0500*/  LDC.64 R4, c[0x0][0x388] ;  /* 0x0000e200ff047b82 */ /* 0x000e700000000a00 */
[----:B------:R-:W2:Y:S08]  /*0510*/  LDC.64 R10, c[0x0][0x380] ;  /* 0x0000e000ff0a7b82 */ /* 0x000eb00000000a00 */
[----:B------:R-:W3:Y:S01]  /*0520*/  LDC.64 R2, c[0x0][0x380] ;  /* 0x0000e000ff027b82 */ /* 0x000ee20000000a00 */
[----:B0-----:R-:W-:-:S04]  /*0530*/  IMAD R13, R15, R9, R14 ;  /* 0x000000090f0d7224 */ /* 0x001fc800078e020e */
[----:B-1----:R-:W-:-:S04]  /*0540*/  IMAD.WIDE R4, R13, 0x4, R4 ;  /* 0x000000040d047825 */ /* 0x002fc800078e0204 */
[----:B--2---:R-:W-:-:S04]  /*0550*/  IMAD.WIDE.U32 R10, R7, 0x4, R10 ;  /* 0x00000004070a7825 */ /* 0x004fc800078e000a */
[----:B------:R-:W-:Y:S02]  /*0560*/  IMAD.WIDE R6, R9, 0x4, R4 ;  /* 0x0000000409067825 */ /* 0x000fe400078e0204 */
[----:B------:R-:W2:Y:S01]  /*0570*/  LDG.E R11, desc[UR10][R10.64] ;  /* 0x0000000a0a0b7981 */ /* 0x000ea2000c1e1900 */
[----:B---3--:R-:W-:-:S03]  /*0580*/  LEA R2, P1, R8, R2, 0x2 ;  /* 0x0000000208027211 */ /* 0x008fc600078210ff */
[----:B------:R-:W2:Y:S01]  /*0590*/  LDG.E R4, desc[UR10][R4.64] ;  /* 0x0000000a04047981 */ /* 0x000ea2000c1e1900 */
[----:B------:R-:W-:Y:S01]  /*05a0*/  LEA.HI.X R3, R8, R3, R12, 0x2, P1 ;  /* 0x0000000308037211 */ /* 0x000fe200008f140c */
[C---:B------:R-:W-:Y:S02]  /*05b0*/  IMAD.WIDE R12, R9.reuse, 0x4, R6 ;  /* 0x00000004090c7825 */ /* 0x040fe400078e0206 */
[----:B------:R-:W3:Y:S04]  /*05c0*/  LDG.E R6, desc[UR10][R6.64] ;  /* 0x0000000a06067981 */ /* 0x000ee8000c1e1900 */
[----:B------:R-:W3:Y:S01]  /*05d0*/  LDG.E R18, desc[UR10][R2.64+0x4] ;  /* 0x0000040a02127981 */ /* 0x000ee2000c1e1900 */
[----:B------:R-:W-:-:S03]  /*05e0*/  IMAD.WIDE R8, R9, 0x4, R12 ;  /* 0x0000000409087825 */ /* 0x000fc600078e020c */
[----:B------:R-:W4:Y:S04]  /*05f0*/  LDG.E R12, desc[UR10][R12.64] ;  /* 0x0000000a0c0c7981 */ /* 0x000f28000c1e1900 */
[----:B------:R-:W4:Y:S04]  /*0600*/  LDG.E R20, desc[UR10][R2.64+0x8] ;  /* 0x0000080a02147981 */ /* 0x000f28000c1e1900 */
[----:B------:R-:W5:Y:S04]  /*0610*/  LDG.E R8, desc[UR10][R8.64] ;  /* 0x0000000a08087981 */ /* 0x000f68000c1e1900 */
[----:B------:R-:W5:Y:S01]  /*0620*/  LDG.E R22, desc[UR10][R2.64+0xc] ;  /* 0x00000c0a02167981 */ /* 0x000f62000c1e1900 */
[----:B------:R-:W-:Y:S01]  /*0630*/  IADD3 R15, PT, PT, R15, 0x4, RZ ;  /* 0x000000040f0f7810 */ /* 0x000fe20007ffe0ff */
[----:B--2---:R-:W-:-:S04]  /*0640*/  FFMA R11, R11, R4, R16 ;  /* 0x000000040b0b7223 */ /* 0x004fc80000000010 */
[----:B---3--:R-:W-:-:S04]  /*0650*/  FFMA R11, R18, R6, R11 ;  /* 0x00000006120b7223 */ /* 0x008fc8000000000b */
[----:B----4-:R-:W-:-:S04]  /*0660*/  FFMA R11, R20, R12, R11 ;  /* 0x0000000c140b7223 */ /* 0x010fc8000000000b */
[----:B-----5:R-:W-:-:S07]  /*0670*/  FFMA R16, R22, R8, R11 ;  /* 0x0000000816107223 */ /* 0x020fce000000000b */
.L_x_3:
[----:B------:R-:W-:Y:S05]  /*0680*/  @!P0 BRA `(.L_x_0) ;  /* 0x0000000000848947 */ /* 0x000fea0003800000 */
[----:B------:R-:W-:Y:S01]  /*0690*/  ISETP.NE.AND P1, PT, R17, 0x1, PT ;  /* 0x000000011100780c */ /* 0x000fe20003f25270 */
[----:B------:R-:W0:Y:S01]  /*06a0*/  LDC.64 R10, c[0x0][0x380] ;  /* 0x0000e000ff0a7b82 */ /* 0x000e220000000a00 */
[----:B------:R-:W-:-:S04]  /*06b0*/  LOP3.LUT R0, R0, 0x1, RZ, 0xc0, !PT ;  /* 0x0000000100007812 */ /* 0x000fc800078ec0ff */
[----:B------:R-:W-:-:S03]  /*06c0*/  ISETP.NE.U32.AND P0, PT, R0, 0x1, PT ;  /* 0x000000010000780c */ /* 0x000fc60003f05070 */
[----:B------:R-:W1:Y:S04]  /*06d0*/  LDC.64 R8, c[0x0][0x388] ;  /* 0x0000e200ff087b82 */ /* 0x000e680000000a00 */
[C---:B------:R-:W-:Y:S02]  /*06e0*/  @P1 IADD3 R13, PT, PT, R15.reuse, UR7, RZ ;  /* 0x000000070f0d1c10 */ /* 0x040fe4000fffe0ff */
[----:B------:R-:W-:Y:S02]  /*06f0*/  @P1 IADD3 R12, P2, PT, R15, UR7, RZ ;  /* 0x000000070f0c1c10 */ /* 0x000fe4000ff5e0ff */
[----:B------:R-:W2:Y:S08]  /*0700*/  @P1 LDC R19, c[0x0][0x3b8] ;  /* 0x0000ee00ff131b82 */ /* 0x000eb00000000800 */
[----:B------:R-:W3:Y:S01]  /*0710*/  @P1 LDC.64 R6, c[0x0][0x380] ;  /* 0x0000e000ff061b82 */ /* 0x000ee20000000a00 */
[----:B0-----:R-:W-:Y:S01]  /*0720*/  @P1 IMAD.WIDE.U32 R10, R13, 0x4, R10 ;  /* 0x000000040d0a1825 */ /* 0x001fe200078e000a */
[----:B------:R-:W-:-:S05]  /*0730*/  @P1 IADD3.X R13, PT, PT, RZ, RZ, RZ, P2, !PT ;  /* 0x000000ffff0d1210 */ /* 0x000fca00017fe4ff */
[----:B------:R-:W4:Y:S01]  /*0740*/  @P1 LDG.E R11, desc[UR10][R10.64] ;  /* 0x0000000a0a0b1981 */ /* 0x000f22000c1e1900 */
[----:B------:R-:W0:Y:S08]  /*0750*/  @!P0 LDC R0, c[0x0][0x3b8] ;  /* 0x0000ee00ff008b82 */ /* 0x000e300000000800 */
[----:B------:R-:W5:Y:S01]  /*0760*/  LDC.64 R4, c[0x0][0x380] ;  /* 0x0000e000ff047b82 */ /* 0x000f620000000a00 */
[C---:B--2---:R-:W-:Y:S01]  /*0770*/  @P1 IMAD R17, R15.reuse, R19, R14 ;  /* 0x000000130f111224 */ /* 0x044fe200078e020e */
[----:B------:R-:W-:-:S03]  /*0780*/  @P1 IADD3 R15, PT, PT, R15, 0x2, RZ ;  /* 0x000000020f0f1810 */ /* 0x000fc60007ffe0ff */
[----:B-1----:R-:W-:-:S03]  /*0790*/  @P1 IMAD.WIDE R8, R17, 0x4, R8 ;  /* 0x0000000411081825 */ /* 0x002fc600078e0208 */
[----:B------:R-:W1:Y:S01]  /*07a0*/  LDC.64 R2, c[0x0][0x388] ;  /* 0x0000e200ff027b82 */ /* 0x000e620000000a00 */
[C---:B---3--:R-:W-:Y:S01]  /*07b0*/  @P1 LEA R6, P2, R12.reuse, R6, 0x2 ;  /* 0x000000060c061211 */ /* 0x048fe200078410ff */
[----:B------:R-:W4:Y:S01]  /*07c0*/  @P1 LDG.E R18, desc[UR10][R8.64] ;  /* 0x0000000a08121981 */ /* 0x000f22000c1e1900 */
[----:B------:R-:W-:Y:S02]  /*07d0*/  @!P0 IADD3 R17, PT, PT, R15, UR7, RZ ;  /* 0x000000070f118c10 */ /* 0x000fe4000fffe0ff */
[----:B------:R-:W-:Y:S01]  /*07e0*/  @P1 LEA.HI.X R7, R12, R7, R13, 0x2, P2 ;  /* 0x000000070c071211 */ /* 0x000fe200010f140d */
[----:B------:R-:W-:-:S04]  /*07f0*/  @P1 IMAD.WIDE R12, R19, 0x4, R8 ;  /* 0x00000004130c1825 */ /* 0x000fc800078e0208 */
[----:B0-----:R-:W-:Y:S01]  /*0800*/  @!P0 IMAD R15, R15, R0, R14 ;  /* 0x000000000f0f8224 */ /* 0x001fe200078e020e */
[----:B------:R-:W2:Y:S04]  /*0810*/  @P1 LDG.E R6, desc[UR10][R6.64+0x4] ;  /* 0x0000040a06061981 */ /* 0x000ea8000c1e1900 */
[----:B------:R-:W2:Y:S01]  /*0820*/  @P1 LDG.E R12, desc[UR10][R12.64] ;  /* 0x0000000a0c0c1981 */ /* 0x000ea2000c1e1900 */
[----:B-----5:R-:W-:-:S06]  /*0830*/  @!P0 IMAD.WIDE.U32 R4, R17, 0x4, R4 ;  /* 0x0000000411048825 */ /* 0x020fcc00078e0004 */
[----:B------:R-:W3:Y:S01]  /*0840*/  @!P0 LDG.E R5, desc[UR10][R4.64] ;  /* 0x0000000a04058981 */ /* 0x000ee2000c1e1900 */
[----:B-1----:R-:W-:-:S06]  /*0850*/  @!P0 IMAD.WIDE R2, R15, 0x4, R2 ;  /* 0x000000040f028825 */ /* 0x002fcc00078e0202 */
[----:B------:R-:W3:Y:S01]  /*0860*/  @!P0 LDG.E R2, desc[UR10][R2.64] ;  /* 0x0000000a02028981 */ /* 0x000ee2000c1e1900 */
[----:B----4-:R-:W-:-:S04]  /*0870*/  @P1 FFMA R11, R11, R18, R16 ;  /* 0x000000120b0b1223 */ /* 0x010fc80000000010 */
[----:B--2---:R-:W-:-:S04]  /*0880*/  @P1 FFMA R16, R6, R12, R11 ;  /* 0x0000000c06101223 */ /* 0x004fc8000000000b */
[----:B---3--:R-:W-:-:S07]  /*0890*/  @!P0 FFMA R16, R5, R2, R16 ;  /* 0x0000000205108223 */ /* 0x008fce0000000010 */
.L_x_0:
[C---:B------:R-:W-:Y:S01]  /*08a0*/  FADD R0, R16.reuse, 0.70709997415542602539 ;  /* 0x3f35048110007421 */ /* 0x040fe20000000000 */
[----:B------:R-:W-:Y:S01]  /*08b0*/  FADD R16, R16, -0.70709997415542602539 ;  /* 0xbf35048110107421 */ /* 0x000fe20000000000 */
[----:B------:R-:W-:Y:S01]  /*08c0*/  MOV R5, 0x3bbb989d ;  /* 0x3bbb989d00057802 */ /* 0x000fe20000000f00 */
[----:B------:R-:W0:Y:S01]  /*08d0*/  LDC R15, c[0x0][0x3b8] ;  /* 0x0000ee00ff0f7b82 */ /* 0x000e220000000800 */
[----:B------:R-:W-:Y:S01]  /*08e0*/  FFMA R0, R0, R0, 0.49999037384986877441 ;  /* 0x3efffebd00007423 */ /* 0x000fe20000000000 */
[----:B------:R-:W-:Y:S01]  /*08f0*/  FFMA R3, R16, R16, 0.49999037384986877441 ;  /* 0x3efffebd10037423 */ /* 0x000fe20000000010 */
[----:B------:R-:W-:-:S04]  /*0900*/  MOV R6, 0x437c0000 ;  /* 0x437c000000067802 */ /* 0x000fc80000000f00 */
[----:B------:R-:W-:-:S04]  /*0910*/  FSETP.GT.AND P0, PT, R3, R0, PT ;  /* 0x000000000300720b */ /* 0x000fc80003f04000 */
[----:B------:R-:W-:-:S05]  /*0920*/  FSEL R2, R3, R0, P0 ;  /* 0x0000000003027208 */ /* 0x000fca0000000000 */
[--C-:B------:R-:W-:Y:S01]  /*0930*/  FADD R0, R0, -R2.reuse ;  /* 0x8000000200007221 */ /* 0x100fe20000000000 */
[----:B------:R-:W-:-:S03]  /*0940*/  FADD R2, R3, -R2 ;  /* 0x8000000203027221 */ /* 0x000fc60000000000 */
[-C--:B------:R-:W-:Y:S01]  /*0950*/  FFMA.SAT R4, R0, R5.reuse, 0.5 ;  /* 0x3f00000000047423 */ /* 0x080fe20000002005 */
[----:B------:R-:W-:-:S03]  /*0960*/  FFMA.SAT R5, R2, R5, 0.5 ;  /* 0x3f00000002057423 */ /* 0x000fc60000002005 */
[-C--:B------:R-:W-:Y:S01]  /*0970*/  FFMA.RM R4, R4, R6.reuse, 12582913 ;  /* 0x4b40000104047423 */ /* 0x080fe20000004006 */
[----:B------:R-:W-:Y:S01]  /*0980*/  FFMA.RM R5, R5, R6, 12582913 ;  /* 0x4b40000105057423 */ /* 0x000fe20000004006 */
[----:B0-----:R-:W-:Y:S02]  /*0990*/  IMAD R15, R15, UR9, R14 ;  /* 0x000000090f0f7c24 */ /* 0x001fe4000f8e020e */
[C---:B------:R-:W-:Y:S01]  /*09a0*/  FADD R3, R4.reuse, -12583039 ;  /* 0xcb40007f04037421 */ /* 0x040fe20000000000 */
[----:B------:R-:W-:Y:S01]  /*09b0*/  FADD R7, R5, -12583039 ;  /* 0xcb40007f05077421 */ /* 0x000fe20000000000 */
[----:B------:R-:W-:Y:S02]  /*09c0*/  SHF.L.U32 R4, R4, 0x17, RZ ;  /* 0x0000001704047819 */ /* 0x000fe400000006ff */
[----:B------:R-:W-:Y:S01]  /*09d0*/  FFMA R3, R0, 1.4426950216293334961, -R3 ;  /* 0x3fb8aa3b00037823 */ /* 0x000fe20000000803 */
[----:B------:R-:W-:-:S03]  /*09e0*/  FFMA R7, R2, 1.4426950216293334961, -R7 ;  /* 0x3fb8aa3b02077823 */ /* 0x000fc60000000807 */
[----:B------:R-:W-:Y:S01]  /*09f0*/  FFMA R3, R0, 1.925963033500011079e-08, R3 ;  /* 0x32a5706000037823 */ /* 0x000fe20000000003 */
[----:B------:R-:W-:Y:S01]  /*0a00*/  FFMA R2, R2, 1.925963033500011079e-08, R7 ;  /* 0x32a5706002027823 */ /* 0x000fe20000000007 */
[----:B------:R-:W-:-:S03]  /*0a10*/  SHF.L.U32 R0, R5, 0x17, RZ ;  /* 0x0000001705007819 */ /* 0x000fc600000006ff */
[----:B------:R-:W0:Y:S08]  /*0a20*/  MUFU.EX2 R9, R2 ;  /* 0x0000000200097308 */ /* 0x000e300000000800 */
[----:B------:R-:W1:Y:S01]  /*0a30*/  MUFU.EX2 R3, R3 ;  /* 0x0000000300037308 */ /* 0x000e620000000800 */
[----:B0-----:R-:W-:-:S04]  /*0a40*/  FMUL R0, R0, R9 ;  /* 0x0000000900007220 */ /* 0x001fc80000400000 */
[----:B------:R-:W-:Y:S01]  /*0a50*/  FFMA R9, R0, 0.70709997415542602539, RZ ;  /* 0x3f35048100097823 */ /* 0x000fe200000000ff */
[----:B-1----:R-:W-:Y:S01]  /*0a60*/  FMUL R7, R4, R3 ;  /* 0x0000000304077220 */ /* 0x002fe20000400000 */
[----:B------:R-:W-:-:S03]  /*0a70*/  FFMA R3, R0, -0.70709997415542602539, RZ ;  /* 0xbf35048100037823 */ /* 0x000fc600000000ff */
[----:B------:R-:W-:-:S04]  /*0a80*/  FMUL R4, R7, -0.70709997415542602539 ;  /* 0xbf35048107047820 */ /* 0x000fc80000400000 */
[--C-:B------:R-:W-:Y:S01]  /*0a90*/  FADD R5, RZ, R4.reuse ;  /* 0x00000004ff057221 */ /* 0x100fe20000000000 */
[----:B------:R-:W-:-:S03]  /*0aa0*/  FFMA R6, R7, 0.70709997415542602539, R4 ;  /* 0x3f35048107067823 */ /* 0x000fc60000000004 */
[----:B------:R-:W-:Y:S01]  /*0ab0*/  FADD R5, R4, R5 ;  /* 0x0000000504057221 */ /* 0x000fe20000000000 */
[----:B------:R-:W-:-:S03]  /*0ac0*/  FADD R6, R6, R9 ;  /* 0x0000000906067221 */ /* 0x000fc60000000000 */
[----:B------:R-:W-:Y:S01]  /*0ad0*/  FFMA R2, R0, 0.70709997415542602539, R5 ;  /* 0x3f35048100027823 */ /* 0x000fe20000000005 */
[----:B------:R-:W-:Y:S01]  /*0ae0*/  FADD R6, R6, R3 ;  /* 0x0000000306067221 */ /* 0x000fe20000000000 */
[----:B------:R-:W0:Y:S02]  /*0af0*/  LDC.64 R4, c[0x0][0x390] ;  /* 0x0000e400ff047b82 */ /* 0x000e240000000a00 */
[----:B------:R-:W-:Y:S01]  /*0b00*/  FADD R9, R9, R2 ;  /* 0x0000000209097221 */ /* 0x000fe20000000000 */
[C---:B------:R-:W-:Y:S01]  /*0b10*/  FADD R8, R6.reuse, 0.70709997415542602539 ;  /* 0x3f35048106087421 */ /* 0x040fe20000000000 */
[----:B------:R-:W-:Y:S02]  /*0b20*/  FADD R10, R6, -0.70709997415542602539 ;  /* 0xbf350481060a7421 */ /* 0x000fe40000000000 */
[C---:B------:R-:W-:Y:S01]  /*0b30*/  FADD R12, R9.reuse, -0.70709997415542602539 ;  /* 0xbf350481090c7421 */ /* 0x040fe20000000000 */
[----:B------:R-:W-:Y:S01]  /*0b40*/  FMUL R13, R8, R8 ;  /* 0x00000008080d7220 */ /* 0x000fe20000400000 */
[----:B------:R-:W1:Y:S01]  /*0b50*/  LDC.64 R2, c[0x0][0x3a8] ;  /* 0x0000ea00ff027b82 */ /* 0x000e620000000a00 */
[----:B------:R-:W-:Y:S01]  /*0b60*/  FADD R8, R9, 0.70709997415542602539 ;  /* 0x3f35048109087421 */ /* 0x000fe20000000000 */
[----:B------:R-:W-:-:S03]  /*0b70*/  FMUL R11, R10, R10 ;  /* 0x0000000a0a0b7220 */ /* 0x000fc60000400000 */
[CC--:B------:R-:W-:Y:S01]  /*0b80*/  FFMA R10, R8.reuse, R8.reuse, R13 ;  /* 0x00000008080a7223 */ /* 0x0c0fe2000000000d */
[--C-:B------:R-:W-:Y:S01]  /*0b90*/  FFMA R8, R8, R8, R11.reuse ;  /* 0x0000000808087223 */ /* 0x100fe2000000000b */
[CC--:B------:R-:W-:Y:S01]  /*0ba0*/  FFMA R11, R12.reuse, R12.reuse, R11 ;  /* 0x0000000c0c0b7223 */ /* 0x0c0fe2000000000b */
[----:B------:R-:W-:Y:S01]  /*0bb0*/  FFMA R13, R12, R12, R13 ;  /* 0x0000000c0c0d7223 */ /* 0x000fe2000000000d */
[----:B------:R-:W-:-:S04]  /*0bc0*/  FMUL R10, R7, R10 ;  /* 0x0000000a070a7220 */ /* 0x000fc80000400000 */
[----:B------:R-:W-:Y:S01]  /*0bd0*/  FFMA R7, R7, R8, R10 ;  /* 0x0000000807077223 */ /* 0x000fe2000000000a */
[----:B0-----:R-:W-:-:S04]  /*0be0*/  IMAD.WIDE R4, R15, 0x8, R4 ;  /* 0x000000080f047825 */ /* 0x001fc800078e0204 */
[----:B------:R-:W-:-:S04]  /*0bf0*/  FFMA R8, R0, R11, R7 ;  /* 0x0000000b00087223 */ /* 0x000fc80000000007 */
[----:B------:R-:W-:Y:S01]  /*0c00*/  FFMA R13, R0, R13, R8 ;  /* 0x0000000d000d7223 */ /* 0x000fe20000000008 */
[----:B------:R-:W-:Y:S01]  /*0c10*/  STG.E desc[UR10][R4.64+0x4], R6 ;  /* 0x0000040604007986 */ /* 0x000fe2000c10190a */
[----:B-1----:R-:W-:-:S03]  /*0c20*/  IMAD.WIDE R2, R15, 0x8, R2 ;  /* 0x000000080f027825 */ /* 0x002fc600078e0202 */
[----:B------:R-:W-:Y:S04]  /*0c30*/  STG.E desc[UR10][R4.64], R9 ;  /* 0x0000000904007986 */ /* 0x000fe8000c10190a */
[----:B------:R-:W-:Y:S04]  /*0c40*/  STG.E desc[UR10][R2.64+0x4], RZ ;  /* 0x000004ff02007986 */ /* 0x000fe8000c10190a */
[----:B------:R-:W-:Y:S01]  /*0c50*/  STG.E desc[UR10][R2.64], R13 ;  /* 0x0000000d02007986 */ /* 0x000fe2000c10190a */
[----:B------:R-:W-:Y:S05]  /*0c60*/  EXIT ;  /* 0x000000000000794d */ /* 0x000fea0003800000 */
.L_x_4:
[----:B------:R-:W-:-:S00]  /*0c70*/  BRA `(.L_x_4) ;  /* 0xfffffffc00fc7947 */ /* 0x000fc0000383ffff */
[----:B------:R-:W-:-:S00]  /*0c80*/  NOP ;  /* 0x0000000000007918 */ /* 0x000fc00000000000 */
[----:B------:R-:W-:-:S00]  /*0c90*/  NOP ;  /* 0x0000000000007918 */ /* 0x000fc00000000000 */
[----:B------:R-:W-:-:S00]  /*0ca0*/  NOP ;  /* 0x0000000000007918 */ /* 0x000fc00000000000 */
[----:B------:R-:W-:-:S00]  /*0cb0*/  NOP ;  /* 0x0000000000007918 */ /* 0x000fc00000000000 */
[----:B------:R-:W-:-:S00]  /*0cc0*/  NOP ;  /* 0x0000000000007918 */ /* 0x000fc00000000000 */
[----:B------:R-:W-:-:S00]  /*0cd0*/  NOP ;  /* 0x0000000000007918 */ /* 0x000fc00000000000 */
[----:B------:R-:W-:-:S00]  /*0ce0*/  NOP ;  /* 0x0000000000007918 */ /* 0x000fc00000000000 */
[----:B------:R-:W-:-:S00]  /*0cf0*/  NOP ;  /* 0x0000000000007918 */ /* 0x000fc00000000000 */
.L_x_5:


//--------------------- .nv.shared.reserved.0     --------------------------
	.section	.nv.shared.reserved.0,"aw",@nobits
	.weak		__nv_reservedSMEM_offset_0_alias
	.size		__nv_reservedSMEM_offset_0_alias, 0, 64
	.other		__nv_reservedSMEM_offset_0_alias,@"STO_CUDA_RESERVED_SHARED STV_DEFAULT"
__nv_reservedSMEM_offset_0_alias:
	.zero		0
	.zero		64


//--------------------- .nv.constant0._Z10kernelFuncPfS_P9cuComplexS_S_S1_iii --------------------------
	.section	.nv.constant0._Z10kernelFuncPfS_P9cuComplexS_S_S1_iii,"a",@progbits
	.sectionflags	@""
	.align	4
.nv.constant0._Z10kernelFuncPfS_P9cuComplexS_S_S1_iii:
	.zero		956


//--------------------- SYMBOLS --------------------------

	.type		.nv.reservedSmem.offset0,@object
	.size		.nv.reservedSmem.offset0,0x4
